//
// Generated by NVIDIA NVVM Compiler
//
// Compiler Build ID: CL-36424714
// Cuda compilation tools, release 13.0, V13.0.88
// Based on NVVM 20.0.0
//

.version 9.0
.target sm_100
.address_size 64

	// .globl	default_function_kernel

.visible .entry default_function_kernel(
	.param .u64 .ptr .align 1 default_function_kernel_param_0,
	.param .u64 .ptr .align 1 default_function_kernel_param_1
)
.maxntid 24
{
	.reg .b16 	%rs<7>;
	.reg .b32 	%r<5>;
	.reg .b32 	%f<2>;
	.reg .b64 	%rd<15>;

	ld.param.u64 	%rd1, [default_function_kernel_param_0];
	ld.param.u64 	%rd2, [default_function_kernel_param_1];
	cvta.to.global.u64 	%rd3, %rd1;
	cvta.to.global.u64 	%rd4, %rd2;
	mov.u32 	%r1, %ctaid.x;
	mul.lo.s32 	%r2, %r1, 54;
	mov.u32 	%r3, %tid.x;
	cvt.u16.u32 	%rs1, %r3;
	mul.lo.s16 	%rs2, %rs1, 43;
	shr.u16 	%rs3, %rs2, 8;
	mul.lo.s16 	%rs4, %rs3, 9;
	mul.lo.s16 	%rs5, %rs3, 6;
	sub.s16 	%rs6, %rs1, %rs5;
	cvt.u64.u16 	%rd5, %rs4;
	cvt.u64.u16 	%rd6, %rs6;
	and.b64  	%rd7, %rd6, 255;
	cvt.u64.u32 	%rd8, %r2;
	add.s64 	%rd9, %rd8, %rd7;
	add.s64 	%rd10, %rd9, %rd5;
	shl.b64 	%rd11, %rd10, 2;
	add.s64 	%rd12, %rd4, %rd11;
	ld.global.nc.f32 	%f1, [%rd12+300];
	mad.lo.s32 	%r4, %r1, 24, %r3;
	mul.wide.u32 	%rd13, %r4, 4;
	add.s64 	%rd14, %rd3, %rd13;
	st.global.f32 	[%rd14], %f1;
	ret;

}


// ===== COMPILED SASS (sm_100) =====

	.target	sm_100

	.elftype	@"ET_EXEC"


//--------------------- .note.nv.tkinfo           --------------------------
	.section	.note.nv.tkinfo,"",@"SHT_NOTE"
	.sectionflags	@"SHF_NOTE_NV_TKINFO"
	.tkinfo
        /*0018*/ 	.word	0x00000002
        /*0030*/ 	.string	""
        /*0030*/ 	.string	"ptxas"
        /*0030*/ 	.string	"Cuda compilation tools, release 13.0, V13.0.88"
        /*0030*/ 	.string	"Build cuda_13.0.r13.0/compiler.36424714_0"
        /*0030*/ 	.string	"-arch sm_100 -m 64 "



//--------------------- .note.nv.cuinfo           --------------------------
	.section	.note.nv.cuinfo,"",@"SHT_NOTE"
	.sectionflags	@"SHF_NOTE_NV_CUINFO"
        /*0018*/ 	.short	0x0002
        /*001a*/ 	.short	0x0064
        /*001c*/ 	.short	0x0082
	.zero		2


//--------------------- .nv.info                  --------------------------
	.section	.nv.info,"",@"SHT_CUDA_INFO"
	.align	4


	//----- nvinfo : EIATTR_REGCOUNT
	.align		4
        /*0000*/ 	.byte	0x04, 0x2f
        /*0002*/ 	.short	(.L_1 - .L_0)
	.align		4
.L_0:
        /*0004*/ 	.word	index@(default_function_kernel)
        /*0008*/ 	.word	0x0000000a


	//----- nvinfo : EIATTR_FRAME_SIZE
	.align		4
.L_1:
        /*000c*/ 	.byte	0x04, 0x11
        /*000e*/ 	.short	(.L_3 - .L_2)
	.align		4
.L_2:
        /*0010*/ 	.word	index@(default_function_kernel)
        /*0014*/ 	.word	0x00000000


	//----- nvinfo : EIATTR_MIN_STACK_SIZE
	.align		4
.L_3:
        /*0018*/ 	.byte	0x04, 0x12
        /*001a*/ 	.short	(.L_5 - .L_4)
	.align		4
.L_4:
        /*001c*/ 	.word	index@(default_function_kernel)
        /*0020*/ 	.word	0x00000000
.L_5:


//--------------------- .nv.compat                --------------------------
	.section	.nv.compat,"",@"SHT_CUDA_COMPAT_INFO"
	.align	4
        /*0000*/ 	.byte	0x02, 0x09, 0x00, 0x00, 0x02, 0x02, 0x01, 0x00, 0x02, 0x05, 0x05, 0x00, 0x03, 0x07, 0x01, 0x01
        /*0010*/ 	.byte	0x02, 0x03, 0x00, 0x00, 0x02, 0x06, 0x01, 0x00, 0x04, 0x0b, 0x08, 0x00, 0x09, 0x00, 0x00, 0x00
        /*0020*/ 	.byte	0x00, 0x00, 0x00, 0x00


//--------------------- .nv.info.default_function_kernel --------------------------
	.section	.nv.info.default_function_kernel,"",@"SHT_CUDA_INFO"
	.sectionflags	@""
	.align	4


	//----- nvinfo : EIATTR_CUDA_API_VERSION
	.align		4
        /*0000*/ 	.byte	0x04, 0x37
        /*0002*/ 	.short	(.L_7 - .L_6)
.L_6:
        /*0004*/ 	.word	0x00000082


	//----- nvinfo : EIATTR_KPARAM_INFO
	.align		4
.L_7:
        /*0008*/ 	.byte	0x04, 0x17
        /*000a*/ 	.short	(.L_9 - .L_8)
.L_8:
        /*000c*/ 	.word	0x00000000
        /*0010*/ 	.short	0x0001
        /*0012*/ 	.short	0x0008
        /*0014*/ 	.byte	0x00, 0xf5, 0x21, 0x00


	//----- nvinfo : EIATTR_KPARAM_INFO
	.align		4
.L_9:
        /*0018*/ 	.byte	0x04, 0x17
        /*001a*/ 	.short	(.L_11 - .L_10)
.L_10:
        /*001c*/ 	.word	0x00000000
        /*0020*/ 	.short	0x0000
        /*0022*/ 	.short	0x0000
        /*0024*/ 	.byte	0x00, 0xf5, 0x21, 0x00


	//----- nvinfo : EIATTR_SPARSE_MMA_MASK
	.align		4
.L_11:
        /*0028*/ 	.byte	0x03, 0x50
        /*002a*/ 	.short	0x0000


	//----- nvinfo : EIATTR_MAXREG_COUNT
	.align		4
        /*002c*/ 	.byte	0x03, 0x1b
        /*002e*/ 	.short	0x00ff


	//----- nvinfo : EIATTR_MERCURY_ISA_VERSION
	.align		4
        /*0030*/ 	.byte	0x03, 0x5f
        /*0032*/ 	.short	0x0101


	//----- nvinfo : EIATTR_VRC_CTA_INIT_COUNT
	.align		4
        /*0034*/ 	.byte	0x02, 0x4a
	.zero		1
	.zero		1


	//----- nvinfo : EIATTR_EXIT_INSTR_OFFSETS
	.align		4
        /*0038*/ 	.byte	0x04, 0x1c
        /*003a*/ 	.short	(.L_13 - .L_12)


	//   ....[0]....
.L_12:
        /*003c*/ 	.word	0x000001b0


	//----- nvinfo : EIATTR_MAX_THREADS
	.align		4
.L_13:
        /*0040*/ 	.byte	0x04, 0x05
        /*0042*/ 	.short	(.L_15 - .L_14)
.L_14:
        /*0044*/ 	.word	0x00000018
        /*0048*/ 	.word	0x00000001
        /*004c*/ 	.word	0x00000001


	//----- nvinfo : EIATTR_CBANK_PARAM_SIZE
	.align		4
.L_15:
        /*0050*/ 	.byte	0x03, 0x19
        /*0052*/ 	.short	0x0010


	//----- nvinfo : EIATTR_PARAM_CBANK
	.align		4
        /*0054*/ 	.byte	0x04, 0x0a
        /*0056*/ 	.short	(.L_17 - .L_16)
	.align		4
.L_16:
        /*0058*/ 	.word	index@(.nv.constant0.default_function_kernel)
        /*005c*/ 	.short	0x0380
        /*005e*/ 	.short	0x0010


	//----- nvinfo : EIATTR_SW_WAR
	.align		4
.L_17:
        /*0060*/ 	.byte	0x04, 0x36
        /*0062*/ 	.short	(.L_19 - .L_18)
.L_18:
        /*0064*/ 	.word	0x00000008
.L_19:


//--------------------- .nv.callgraph             --------------------------
	.section	.nv.callgraph,"",@"SHT_CUDA_CALLGRAPH"
	.align	4
	.sectionentsize	8
	.align		4
        /*0000*/ 	.word	0x00000000
	.align		4
        /*0004*/ 	.word	0xffffffff
	.align		4
        /*0008*/ 	.word	0x00000000
	.align		4
        /*000c*/ 	.word	0xfffffffe
	.align		4
        /*0010*/ 	.word	0x00000000
	.align		4
        /*0014*/ 	.word	0xfffffffd
	.align		4
        /*0018*/ 	.word	0x00000000
	.align		4
        /*001c*/ 	.word	0xfffffffc


//--------------------- .text.default_function_kernel --------------------------
	.section	.text.default_function_kernel,"ax",@progbits
	.align	128
        .global         default_function_kernel
        .type           default_function_kernel,@function
        .size           default_function_kernel,(.L_x_1 - default_function_kernel)
        .other          default_function_kernel,@"STO_CUDA_ENTRY STV_DEFAULT"
default_function_kernel:
.text.default_function_kernel:
[----:B------:R-:W-:Y:S01]  /*0000*/  LDC R1, c[0x0][0x37c] ;  /* 0x0000df00ff017b82 */ /* 0x000fe20000000800 */
[----:B------:R-:W0:Y:S01]  /*0010*/  S2R R6, SR_TID.X ;  /* 0x0000000000067919 */ /* 0x000e220000002100 */
[----:B------:R-:W1:Y:S01]  /*0020*/  LDCU.64 UR6, c[0x0][0x388] ;  /* 0x00007100ff0677ac */ /* 0x000e620008000a00 */
[----:B------:R-:W2:Y:S01]  /*0030*/  S2R R7, SR_CTAID.X ;  /* 0x0000000000077919 */ /* 0x000ea20000002500 */
[----:B------:R-:W3:Y:S01]  /*0040*/  LDCU.64 UR4, c[0x0][0x358] ;  /* 0x00006b00ff0477ac */ /* 0x000ee20008000a00 */
[----:B0-----:R-:W-:-:S05]  /*0050*/  PRMT R0, R6, 0x9910, RZ ;  /* 0x0000991006007816 */ /* 0x001fca00000000ff */
[----:B------:R-:W-:-:S05]  /*0060*/  IMAD R0, R0, 0x2b, RZ ;  /* 0x0000002b00007824 */ /* 0x000fca00078e02ff */
[----:B------:R-:W-:-:S04]  /*0070*/  LOP3.LUT R0, R0, 0xffff, RZ, 0xc0, !PT ;  /* 0x0000ffff00007812 */ /* 0x000fc800078ec0ff */
[----:B------:R-:W-:-:S04]  /*0080*/  SHF.R.U32.HI R0, RZ, 0x8, R0 ;  /* 0x00000008ff007819 */ /* 0x000fc80000011600 */
[----:B------:R-:W-:-:S05]  /*0090*/  PRMT R2, R0, 0x9910, RZ ;  /* 0x0000991000027816 */ /* 0x000fca00000000ff */
[C---:B------:R-:W-:Y:S02]  /*00a0*/  IMAD R0, R2.reuse, 0x6, RZ ;  /* 0x0000000602007824 */ /* 0x040fe400078e02ff */
[----:B------:R-:W-:Y:S02]  /*00b0*/  IMAD R2, R2, 0x9, RZ ;  /* 0x0000000902027824 */ /* 0x000fe400078e02ff */
[----:B------:R-:W-:-:S03]  /*00c0*/  IMAD.MOV R0, RZ, RZ, -R0 ;  /* 0x000000ffff007224 */ /* 0x000fc600078e0a00 */
[----:B------:R-:W-:Y:S02]  /*00d0*/  LOP3.LUT R5, R2, 0xffff, RZ, 0xc0, !PT ;  /* 0x0000ffff02057812 */ /* 0x000fe400078ec0ff */
[----:B------:R-:W-:Y:S01]  /*00e0*/  PRMT R3, R0, 0x7710, RZ ;  /* 0x0000771000037816 */ /* 0x000fe200000000ff */
[----:B--2---:R-:W-:-:S04]  /*00f0*/  IMAD R0, R7, 0x36, RZ ;  /* 0x0000003607007824 */ /* 0x004fc800078e02ff */
[----:B------:R-:W-:-:S05]  /*0100*/  IMAD.IADD R3, R3, 0x1, R6 ;  /* 0x0000000103037824 */ /* 0x000fca00078e0206 */
[----:B------:R-:W-:-:S04]  /*0110*/  LOP3.LUT R3, R3, 0xff, RZ, 0xc0, !PT ;  /* 0x000000ff03037812 */ /* 0x000fc800078ec0ff */
[----:B------:R-:W-:-:S04]  /*0120*/  IADD3 R0, P0, P1, R5, R0, R3 ;  /* 0x0000000005007210 */ /* 0x000fc8000791e003 */
[----:B------:R-:W-:Y:S02]  /*0130*/  IADD3.X R3, PT, PT, RZ, RZ, RZ, P0, P1 ;  /* 0x000000ffff037210 */ /* 0x000fe400007e24ff */
[----:B-1----:R-:W-:-:S04]  /*0140*/  LEA R4, P0, R0, UR6, 0x2 ;  /* 0x0000000600047c11 */ /* 0x002fc8000f8010ff */
[----:B------:R-:W-:Y:S02]  /*0150*/  LEA.HI.X R5, R0, UR7, R3, 0x2, P0 ;  /* 0x0000000700057c11 */ /* 0x000fe400080f1403 */
[----:B------:R-:W0:Y:S04]  /*0160*/  LDC.64 R2, c[0x0][0x380] ;  /* 0x0000e000ff027b82 */ /* 0x000e280000000a00 */
[----:B---3--:R-:W2:Y:S01]  /*0170*/  LDG.E.CONSTANT R5, desc[UR4][R4.64+0x12c] ;  /* 0x00012c0404057981 */ /* 0x008ea2000c1e9900 */
[----:B------:R-:W-:-:S04]  /*0180*/  IMAD R7, R7, 0x18, R6 ;  /* 0x0000001807077824 */ /* 0x000fc800078e0206 */
[----:B0-----:R-:W-:-:S05]  /*0190*/  IMAD.WIDE.U32 R2, R7, 0x4, R2 ;  /* 0x0000000407027825 */ /* 0x001fca00078e0002 */
[----:B--2---:R-:W-:Y:S01]  /*01a0*/  STG.E desc[UR4][R2.64], R5 ;  /* 0x0000000502007986 */ /* 0x004fe2000c101904 */
[----:B------:R-:W-:Y:S05]  /*01b0*/  EXIT ;  /* 0x000000000000794d */ /* 0x000fea0003800000 */
.L_x_0:
[----:B------:R-:W-:-:S00]  /*01c0*/  BRA `(.L_x_0) ;  /* 0xfffffffc00fc7947 */ /* 0x000fc0000383ffff */
[----:B------:R-:W-:-:S00]  /*01d0*/  NOP ;  /* 0x0000000000007918 */ /* 0x000fc00000000000 */
        /* <DEDUP_REMOVED lines=10> */
.L_x_1:


//--------------------- .nv.shared.reserved.0     --------------------------
	.section	.nv.shared.reserved.0,"aw",@nobits
	.weak		__nv_reservedSMEM_offset_0_alias
	.size		__nv_reservedSMEM_offset_0_alias, 0, 64
	.other		__nv_reservedSMEM_offset_0_alias,@"STO_CUDA_RESERVED_SHARED STV_DEFAULT"
__nv_reservedSMEM_offset_0_alias:
	.zero		0
	.zero		64


//--------------------- .nv.constant0.default_function_kernel --------------------------
	.section	.nv.constant0.default_function_kernel,"a",@progbits
	.sectionflags	@""
	.align	4
.nv.constant0.default_function_kernel:
	.zero		912


//--------------------- SYMBOLS --------------------------

	.type		.nv.reservedSmem.offset0,@object
	.size		.nv.reservedSmem.offset0,0x4
